	.headerflags	@"EF_CUDA_TEXMODE_UNIFIED EF_CUDA_64BIT_ADDRESS EF_CUDA_ACCELERATORS EF_CUDA_SM90 EF_CUDA_VIRTUAL_SM(EF_CUDA_SM90)"
	.elftype	@"ET_EXEC"


//--------------------- .nv.info                  --------------------------
	.section	.nv.info,"",@"SHT_CUDA_INFO"
	.align	4


	//----- nvinfo : EIATTR_REGCOUNT
	.align		4
        /*0000*/ 	.byte	0x04, 0x2f
        /*0002*/ 	.short	(.L_3 - .L_2)
	.align		4
.L_2:
        /*0004*/ 	.word	index@(triton_poi_fused__native_batch_norm_legit_no_training_add_convolution_max_pool2d_with_indices_relu_28)
        /*0008*/ 	.word	0x0000001c


	//----- nvinfo : EIATTR_MIN_STACK_SIZE
	.align		4
.L_3:
        /*000c*/ 	.byte	0x04, 0x12
        /*000e*/ 	.short	(.L_5 - .L_4)
	.align		4
.L_4:
        /*0010*/ 	.word	index@(triton_poi_fused__native_batch_norm_legit_no_training_add_convolution_max_pool2d_with_indices_relu_28)
        /*0014*/ 	.word	0x00000000


	//----- nvinfo : EIATTR_FRAME_SIZE
	.align		4
.L_5:
        /*0018*/ 	.byte	0x04, 0x11
        /*001a*/ 	.short	(.L_7 - .L_6)
	.align		4
.L_6:
        /*001c*/ 	.word	index@(triton_poi_fused__native_batch_norm_legit_no_training_add_convolution_max_pool2d_with_indices_relu_28)
        /*0020*/ 	.word	0x00000000


	//----- nvinfo : EIATTR_MIN_STACK_SIZE
	.align		4
.L_7:
        /*0024*/ 	.byte	0x04, 0x12
        /*0026*/ 	.short	(.L_9 - .L_8)
	.align		4
.L_8:
        /*0028*/ 	.word	index@(triton_poi_fused__native_batch_norm_legit_no_training_add_convolution_max_pool2d_with_indices_relu_28)
        /*002c*/ 	.word	0x00000000
.L_9:


//--------------------- .nv.info.triton_poi_fused__native_batch_norm_legit_no_training_add_convolution_max_pool2d_with_indices_relu_28 --------------------------
	.section	.nv.info.triton_poi_fused__native_batch_norm_legit_no_training_add_convolution_max_pool2d_with_indices_relu_28,"",@"SHT_CUDA_INFO"
	.sectionflags	@""
	.align	4


	//----- nvinfo : EIATTR_CUDA_API_VERSION
	.align		4
        /*0000*/ 	.byte	0x04, 0x37
        /*0002*/ 	.short	(.L_11 - .L_10)
.L_10:
        /*0004*/ 	.word	0x0000007c


	//----- nvinfo : EIATTR_KPARAM_INFO
	.align		4
.L_11:
        /*0008*/ 	.byte	0x04, 0x17
        /*000a*/ 	.short	(.L_13 - .L_12)
.L_12:
        /*000c*/ 	.word	0x00000000
        /*0010*/ 	.short	0x0008
        /*0012*/ 	.short	0x0040
        /*0014*/ 	.byte	0x00, 0xf0, 0x11, 0x00


	//----- nvinfo : EIATTR_KPARAM_INFO
	.align		4
.L_13:
        /*0018*/ 	.byte	0x04, 0x17
        /*001a*/ 	.short	(.L_15 - .L_14)
.L_14:
        /*001c*/ 	.word	0x00000000
        /*0020*/ 	.short	0x0007
        /*0022*/ 	.short	0x0038
        /*0024*/ 	.byte	0x00, 0xf4, 0x21, 0x00


	//----- nvinfo : EIATTR_KPARAM_INFO
	.align		4
.L_15:
        /*0028*/ 	.byte	0x04, 0x17
        /*002a*/ 	.short	(.L_17 - .L_16)
.L_16:
        /*002c*/ 	.word	0x00000000
        /*0030*/ 	.short	0x0006
        /*0032*/ 	.short	0x0030
        /*0034*/ 	.byte	0x00, 0xf4, 0x21, 0x00


	//----- nvinfo : EIATTR_KPARAM_INFO
	.align		4
.L_17:
        /*0038*/ 	.byte	0x04, 0x17
        /*003a*/ 	.short	(.L_19 - .L_18)
.L_18:
        /*003c*/ 	.word	0x00000000
        /*0040*/ 	.short	0x0005
        /*0042*/ 	.short	0x0028
        /*0044*/ 	.byte	0x00, 0xf4, 0x21, 0x00


	//----- nvinfo : EIATTR_KPARAM_INFO
	.align		4
.L_19:
        /*0048*/ 	.byte	0x04, 0x17
        /*004a*/ 	.short	(.L_21 - .L_20)
.L_20:
        /*004c*/ 	.word	0x00000000
        /*0050*/ 	.short	0x0004
        /*0052*/ 	.short	0x0020
        /*0054*/ 	.byte	0x00, 0xf4, 0x21, 0x00


	//----- nvinfo : EIATTR_KPARAM_INFO
	.align		4
.L_21:
        /*0058*/ 	.byte	0x04, 0x17
        /*005a*/ 	.short	(.L_23 - .L_22)
.L_22:
        /*005c*/ 	.word	0x00000000
        /*0060*/ 	.short	0x0003
        /*0062*/ 	.short	0x0018
        /*0064*/ 	.byte	0x00, 0xf4, 0x21, 0x00


	//----- nvinfo : EIATTR_KPARAM_INFO
	.align		4
.L_23:
        /*0068*/ 	.byte	0x04, 0x17
        /*006a*/ 	.short	(.L_25 - .L_24)
.L_24:
        /*006c*/ 	.word	0x00000000
        /*0070*/ 	.short	0x0002
        /*0072*/ 	.short	0x0010
        /*0074*/ 	.byte	0x00, 0xf4, 0x21, 0x00


	//----- nvinfo : EIATTR_KPARAM_INFO
	.align		4
.L_25:
        /*0078*/ 	.byte	0x04, 0x17
        /*007a*/ 	.short	(.L_27 - .L_26)
.L_26:
        /*007c*/ 	.word	0x00000000
        /*0080*/ 	.short	0x0001
        /*0082*/ 	.short	0x0008
        /*0084*/ 	.byte	0x00, 0xf4, 0x21, 0x00


	//----- nvinfo : EIATTR_KPARAM_INFO
	.align		4
.L_27:
        /*0088*/ 	.byte	0x04, 0x17
        /*008a*/ 	.short	(.L_29 - .L_28)
.L_28:
        /*008c*/ 	.word	0x00000000
        /*0090*/ 	.short	0x0000
        /*0092*/ 	.short	0x0000
        /*0094*/ 	.byte	0x00, 0xf4, 0x21, 0x00


	//----- nvinfo : EIATTR_SPARSE_MMA_MASK
	.align		4
.L_29:
        /*0098*/ 	.byte	0x03, 0x50
        /*009a*/ 	.short	0x0000


	//----- nvinfo : EIATTR_MAXREG_COUNT
	.align		4
        /*009c*/ 	.byte	0x03, 0x1b
        /*009e*/ 	.short	0x00ff


	//----- nvinfo : EIATTR_EXIT_INSTR_OFFSETS
	.align		4
        /*00a0*/ 	.byte	0x04, 0x1c
        /*00a2*/ 	.short	(.L_31 - .L_30)


	//   ....[0]....
.L_30:
        /*00a4*/ 	.word	0x00000560


	//   ....[1]....
        /*00a8*/ 	.word	0x00000580


	//----- nvinfo : EIATTR_REQNTID
	.align		4
.L_31:
        /*00ac*/ 	.byte	0x04, 0x10
        /*00ae*/ 	.short	(.L_33 - .L_32)
.L_32:
        /*00b0*/ 	.word	0x00000080
        /*00b4*/ 	.word	0x00000001
        /*00b8*/ 	.word	0x00000001


	//----- nvinfo : EIATTR_CBANK_PARAM_SIZE
	.align		4
.L_33:
        /*00bc*/ 	.byte	0x03, 0x19
        /*00be*/ 	.short	0x0044


	//----- nvinfo : EIATTR_PARAM_CBANK
	.align		4
        /*00c0*/ 	.byte	0x04, 0x0a
        /*00c2*/ 	.short	(.L_35 - .L_34)
	.align		4
.L_34:
        /*00c4*/ 	.word	index@(.nv.constant0.triton_poi_fused__native_batch_norm_legit_no_training_add_convolution_max_pool2d_with_indices_relu_28)
        /*00c8*/ 	.short	0x0210
        /*00ca*/ 	.short	0x0044


	//----- nvinfo : EIATTR_SW_WAR
	.align		4
.L_35:
        /*00cc*/ 	.byte	0x04, 0x36
        /*00ce*/ 	.short	(.L_37 - .L_36)
.L_36:
        /*00d0*/ 	.word	0x00000008
.L_37:


//--------------------- .nv.callgraph             --------------------------
	.section	.nv.callgraph,"",@"SHT_CUDA_CALLGRAPH"
	.align	4
	.sectionentsize	8
	.align		4
        /*0000*/ 	.word	0x00000000
	.align		4
        /*0004*/ 	.word	0xffffffff
	.align		4
        /*0008*/ 	.word	0x00000000
	.align		4
        /*000c*/ 	.word	0xfffffffe
	.align		4
        /*0010*/ 	.word	0x00000000
	.align		4
        /*0014*/ 	.word	0xfffffffd
	.align		4
        /*0018*/ 	.word	0x00000000
	.align		4
        /*001c*/ 	.word	0xfffffffc


//--------------------- .nv.constant4             --------------------------
	.section	.nv.constant4,"a",@progbits
	.align	8
	.align		8
.nv.constant4:
        /*0000*/ 	.dword	_$_str
	.align		8
        /*0008*/ 	.dword	_$_str_$_2


//--------------------- .text.triton_poi_fused__native_batch_norm_legit_no_training_add_convolution_max_pool2d_with_indices_relu_28 --------------------------
	.section	.text.triton_poi_fused__native_batch_norm_legit_no_training_add_convolution_max_pool2d_with_indices_relu_28,"ax",@progbits
	.align	128
        .global         triton_poi_fused__native_batch_norm_legit_no_training_add_convolution_max_pool2d_with_indices_relu_28
        .type           triton_poi_fused__native_batch_norm_legit_no_training_add_convolution_max_pool2d_with_indices_relu_28,@function
        .size           triton_poi_fused__native_batch_norm_legit_no_training_add_convolution_max_pool2d_with_indices_relu_28,(.L_x_1 - triton_poi_fused__native_batch_norm_legit_no_training_add_convolution_max_pool2d_with_indices_relu_28)
        .other          triton_poi_fused__native_batch_norm_legit_no_training_add_convolution_max_pool2d_with_indices_relu_28,@"STO_CUDA_ENTRY STV_DEFAULT"
triton_poi_fused__native_batch_norm_legit_no_training_add_convolution_max_pool2d_with_indices_relu_28:
.text.triton_poi_fused__native_batch_norm_legit_no_training_add_convolution_max_pool2d_with_indices_relu_28:
[----:B------:R-:W0:Y:S01]  /*0000*/  LDC R1, c[0x0][0x28] ;  /* 0x00000a00ff017b82 */ /* 0x000e220000000800 */
[----:B------:R-:W1:Y:S07]  /*0010*/  S2R R13, SR_TID.X ;  /* 0x00000000000d7919 */ /* 0x000e6e0000002100 */
[----:B------:R-:W2:Y:S01]  /*0020*/  LDC.64 R4, c[0x0][0x230] ;  /* 0x00008c00ff047b82 */ /* 0x000ea20000000a00 */
[----:B------:R-:W-:Y:S01]  /*0030*/  IMAD.MOV.U32 R12, RZ, RZ, RZ ;  /* 0x000000ffff0c7224 */ /* 0x000fe200078e00ff */
[----:B------:R-:W-:Y:S01]  /*0040*/  ULDC.64 UR4, c[0x0][0x208] ;  /* 0x0000820000047ab9 */ /* 0x000fe20000000a00 */
[----:B------:R-:W3:Y:S01]  /*0050*/  S2R R0, SR_CTAID.X ;  /* 0x0000000000007919 */ /* 0x000ee20000002500 */
[----:B------:R-:W-:-:S04]  /*0060*/  CS2R R14, SRZ ;  /* 0x00000000000e7805 */ /* 0x000fc8000001ff00 */
[----:B------:R-:W4:Y:S01]  /*0070*/  LDC.64 R10, c[0x0][0x218] ;  /* 0x00008600ff0a7b82 */ /* 0x000f220000000a00 */
[----:B-1----:R-:W-:Y:S02]  /*0080*/  LOP3.LUT R13, R13, 0x7f, RZ, 0xc0, !PT ;  /* 0x0000007f0d0d7812 */ /* 0x002fe400078ec0ff */
[----:B---3--:R-:W-:-:S03]  /*0090*/  SHF.R.S32.HI R2, RZ, 0x18, R0 ;  /* 0x00000018ff027819 */ /* 0x008fc60000011400 */
[----:B------:R-:W-:Y:S01]  /*00a0*/  IMAD R13, R0, 0x80, R13 ;  /* 0x00000080000d7824 */ /* 0x000fe200078e020d */
[----:B------:R-:W-:-:S04]  /*00b0*/  SGXT R0, R2, 0x1 ;  /* 0x000000010200781a */ /* 0x000fc80000000200 */
[----:B------:R-:W-:Y:S01]  /*00c0*/  ISETP.GE.AND P0, PT, R13, 0x100, PT ;  /* 0x000001000d00780c */ /* 0x000fe20003f06270 */
[----:B------:R-:W1:Y:S01]  /*00d0*/  LDC.64 R2, c[0x0][0x220] ;  /* 0x00008800ff027b82 */ /* 0x000e620000000a00 */
[-C--:B------:R-:W-:Y:S02]  /*00e0*/  LEA.HI R0, R0, R13.reuse, RZ, 0x4 ;  /* 0x0000000d00007211 */ /* 0x080fe400078f20ff */
[----:B------:R-:W-:Y:S02]  /*00f0*/  SHF.R.S32.HI R8, RZ, 0x1f, R13 ;  /* 0x0000001fff087819 */ /* 0x000fe4000001140d */
[----:B------:R-:W-:Y:S02]  /*0100*/  SHF.R.S32.HI R0, RZ, 0x4, R0 ;  /* 0x00000004ff007819 */ /* 0x000fe40000011400 */
[----:B------:R-:W-:Y:S02]  /*0110*/  LEA.HI R8, R8, R13, RZ, 0x2 ;  /* 0x0000000d08087211 */ /* 0x000fe400078f10ff */
[----:B------:R-:W-:-:S04]  /*0120*/  LEA.HI R6, R0, R0, RZ, 0x2 ;  /* 0x0000000000067211 */ /* 0x000fc800078f10ff */
[----:B------:R-:W-:-:S05]  /*0130*/  LOP3.LUT R17, R6, 0xfffffffc, RZ, 0xc0, !PT ;  /* 0xfffffffc06117812 */ /* 0x000fca00078ec0ff */
[----:B------:R-:W-:Y:S01]  /*0140*/  IMAD.IADD R17, R0, 0x1, -R17 ;  /* 0x0000000100117824 */ /* 0x000fe200078e0a11 */
[C---:B------:R-:W-:Y:S01]  /*0150*/  LOP3.LUT R0, R8.reuse, 0x7ffffffc, RZ, 0xc0, !PT ;  /* 0x7ffffffc08007812 */ /* 0x040fe200078ec0ff */
[----:B------:R-:W-:Y:S02]  /*0160*/  IMAD.SHL.U32 R8, R8, 0x4, RZ ;  /* 0x0000000408087824 */ /* 0x000fe400078e00ff */
[----:B--2---:R-:W-:Y:S01]  /*0170*/  IMAD.WIDE R4, R17, 0x4, R4 ;  /* 0x0000000411047825 */ /* 0x004fe200078e0204 */
[----:B------:R-:W-:Y:S02]  /*0180*/  IADD3 R0, R13, -R0, RZ ;  /* 0x800000000d007210 */ /* 0x000fe40007ffe0ff */
[----:B------:R-:W-:Y:S02]  /*0190*/  LOP3.LUT R7, R8, 0xfffffff0, RZ, 0xc0, !PT ;  /* 0xfffffff008077812 */ /* 0x000fe400078ec0ff */
[----:B------:R2:W3:Y:S01]  /*01a0*/  @!P0 LDG.E.EL R12, desc[UR4][R4.64] ;  /* 0x00000004040c8981 */ /* 0x0004e2000c2e1900 */
[----:B------:R-:W5:Y:S02]  /*01b0*/  LDC.64 R8, c[0x0][0x210] ;  /* 0x00008400ff087b82 */ /* 0x000f640000000a00 */
[----:B------:R-:W-:-:S02]  /*01c0*/  IMAD R19, R0, 0x2, R7 ;  /* 0x0000000200137824 */ /* 0x000fc400078e0207 */
[----:B------:R-:W-:Y:S02]  /*01d0*/  IMAD.MOV.U32 R0, RZ, RZ, RZ ;  /* 0x000000ffff007224 */ /* 0x000fe400078e00ff */
[--C-:B-1----:R-:W-:Y:S01]  /*01e0*/  IMAD.WIDE R6, R19, 0x4, R2.reuse ;  /* 0x0000000413067825 */ /* 0x102fe200078e0202 */
[----:B------:R-:W-:Y:S01]  /*01f0*/  IADD3 R23, R19, 0x8, RZ ;  /* 0x0000000813177810 */ /* 0x000fe20007ffe0ff */
[----:B--2---:R-:W1:Y:S03]  /*0200*/  LDC.64 R4, c[0x0][0x228] ;  /* 0x00008a00ff047b82 */ /* 0x004e660000000a00 */
[----:B------:R-:W2:Y:S01]  /*0210*/  @!P0 LDG.E.EL R0, desc[UR4][R6.64] ;  /* 0x0000000406008981 */ /* 0x000ea2000c2e1900 */
[----:B------:R-:W-:-:S03]  /*0220*/  IMAD.WIDE R22, R23, 0x4, R2 ;  /* 0x0000000417167825 */ /* 0x000fc600078e0202 */
[----:B------:R4:W2:Y:S01]  /*0230*/  @!P0 LDG.E.EL R15, desc[UR4][R6.64+0x4] ;  /* 0x00000404060f8981 */ /* 0x0008a2000c2e1900 */
[----:B------:R-:W-:Y:S01]  /*0240*/  VIADD R25, R19, 0x9 ;  /* 0x0000000913197836 */ /* 0x000fe20000000000 */
[----:B------:R-:W-:Y:S02]  /*0250*/  CS2R R18, SRZ ;  /* 0x0000000000127805 */ /* 0x000fe4000001ff00 */
[----:B------:R-:W2:Y:S01]  /*0260*/  @!P0 LDG.E.EL R14, desc[UR4][R22.64] ;  /* 0x00000004160e8981 */ /* 0x000ea2000c2e1900 */
[----:B------:R-:W-:Y:S02]  /*0270*/  IMAD.WIDE R24, R25, 0x4, R2 ;  /* 0x0000000419187825 */ /* 0x000fe400078e0202 */
[----:B------:R-:W1:Y:S03]  /*0280*/  LDC.64 R2, c[0x0][0x240] ;  /* 0x00009000ff027b82 */ /* 0x000e660000000a00 */
[----:B------:R-:W2:Y:S05]  /*0290*/  @!P0 LDG.E.EL R19, desc[UR4][R24.64] ;  /* 0x0000000418138981 */ /* 0x000eaa000c2e1900 */
[----:B----4-:R-:W4:Y:S01]  /*02a0*/  LDC.64 R6, c[0x0][0x238] ;  /* 0x00008e00ff067b82 */ /* 0x010f220000000a00 */
[----:B------:R-:W-:Y:S01]  /*02b0*/  CS2R R20, SRZ ;  /* 0x0000000000147805 */ /* 0x000fe2000001ff00 */
[----:B------:R-:W-:-:S02]  /*02c0*/  IMAD.MOV.U32 R16, RZ, RZ, RZ ;  /* 0x000000ffff107224 */ /* 0x000fc400078e00ff */
[----:B------:R-:W-:-:S04]  /*02d0*/  IMAD.WIDE R10, R17, 0x4, R10 ;  /* 0x00000004110a7825 */ /* 0x000fc800078e020a */
[----:B-----5:R-:W-:Y:S01]  /*02e0*/  IMAD.WIDE R8, R13, 0x4, R8 ;  /* 0x000000040d087825 */ /* 0x020fe200078e0208 */
[----:B------:R-:W5:Y:S04]  /*02f0*/  @!P0 LDG.E.EL R21, desc[UR4][R10.64] ;  /* 0x000000040a158981 */ /* 0x000f68000c2e1900 */
[----:B------:R-:W5:Y:S01]  /*0300*/  @!P0 LDG.E R16, desc[UR4][R8.64] ;  /* 0x0000000408108981 */ /* 0x000f62000c1e1900 */
[----:B-1----:R-:W-:-:S04]  /*0310*/  IMAD.WIDE R4, R17, 0x4, R4 ;  /* 0x0000000411047825 */ /* 0x002fc800078e0204 */
[C---:B0-----:R-:W-:Y:S01]  /*0320*/  IMAD.WIDE R2, R17.reuse, 0x4, R2 ;  /* 0x0000000411027825 */ /* 0x041fe200078e0202 */
[----:B------:R0:W5:Y:S04]  /*0330*/  @!P0 LDG.E.EL R18, desc[UR4][R4.64] ;  /* 0x0000000404128981 */ /* 0x000168000c2e1900 */
[----:B------:R1:W5:Y:S01]  /*0340*/  @!P0 LDG.E.EL R20, desc[UR4][R2.64] ;  /* 0x0000000402148981 */ /* 0x000362000c2e1900 */
[----:B----4-:R-:W-:Y:S01]  /*0350*/  IMAD.WIDE R6, R17, 0x4, R6 ;  /* 0x0000000411067825 */ /* 0x010fe200078e0206 */
[----:B------:R-:W-:-:S03]  /*0360*/  HFMA2.MMA R17, -RZ, RZ, 0, 0 ;  /* 0x00000000ff117435 */ /* 0x000fc600000001ff */
[----:B0-----:R-:W-:Y:S01]  /*0370*/  IMAD.MOV.U32 R5, RZ, RZ, 0x3e800000 ;  /* 0x3e800000ff057424 */ /* 0x001fe200078e00ff */
[----:B-1----:R-:W0:Y:S06]  /*0380*/  LDC.64 R2, c[0x0][0x248] ;  /* 0x00009200ff027b82 */ /* 0x002e2c0000000a00 */
[----:B------:R-:W4:Y:S01]  /*0390*/  @!P0 LDG.E.EL R17, desc[UR4][R6.64] ;  /* 0x0000000406118981 */ /* 0x000f22000c2e1900 */
[----:B0-----:R-:W-:-:S04]  /*03a0*/  IMAD.WIDE R2, R13, 0x4, R2 ;  /* 0x000000040d027825 */ /* 0x001fc800078e0202 */
[----:B---3--:R-:W-:-:S04]  /*03b0*/  FADD R12, R12, 9.9999997473787516356e-06 ;  /* 0x3727c5ac0c0c7421 */ /* 0x008fc80000000000 */
[----:B------:R-:W0:Y:S01]  /*03c0*/  MUFU.SQRT R10, R12 ;  /* 0x0000000c000a7308 */ /* 0x000e220000002000 */
[C---:B--2---:R-:W-:Y:S02]  /*03d0*/  FSETP.GT.AND P4, PT, R15.reuse, R0, PT ;  /* 0x000000000f00720b */ /* 0x044fe40003f84000 */
[C---:B0-----:R-:W-:Y:S02]  /*03e0*/  FSETP.GT.AND P2, PT, R10.reuse, 8.50705917302346158658e+37, PT ;  /* 0x7e8000000a00780b */ /* 0x041fe40003f44000 */
[----:B------:R-:W-:Y:S02]  /*03f0*/  FSETP.GEU.AND P1, PT, R10, 1.175494350822287508e-38, PT ;  /* 0x008000000a00780b */ /* 0x000fe40003f2e000 */
[----:B------:R-:W-:Y:S02]  /*0400*/  FSETP.NAN.AND P3, PT, R14, R14, PT ;  /* 0x0000000e0e00720b */ /* 0x000fe40003f68000 */
[----:B------:R-:W-:-:S05]  /*0410*/  FSETP.NAN.AND P5, PT, R15, R15, PT ;  /* 0x0000000f0f00720b */ /* 0x000fca0003fa8000 */
[----:B------:R-:W-:Y:S02]  /*0420*/  @!P4 FSEL R15, R15, R0, P5 ;  /* 0x000000000f0fc208 */ /* 0x000fe40002800000 */
[----:B------:R-:W-:Y:S01]  /*0430*/  @P2 FMUL R10, R10, 0.25 ;  /* 0x3e8000000a0a2820 */ /* 0x000fe20000400000 */
[----:B------:R-:W-:Y:S02]  /*0440*/  FSETP.NAN.AND P4, PT, R19, R19, PT ;  /* 0x000000131300720b */ /* 0x000fe40003f88000 */
[----:B------:R-:W-:Y:S01]  /*0450*/  FSETP.GEU.AND P5, PT, R15, R14, PT ;  /* 0x0000000e0f00720b */ /* 0x000fe20003fae000 */
[----:B------:R-:W-:-:S03]  /*0460*/  @!P1 FMUL R10, R10, 16777216 ;  /* 0x4b8000000a0a9820 */ /* 0x000fc60000400000 */
[----:B------:R-:W-:-:S03]  /*0470*/  @!P3 FSEL R14, R14, R15, !P5 ;  /* 0x0000000f0e0eb208 */ /* 0x000fc60006800000 */
[----:B------:R-:W0:Y:S01]  /*0480*/  MUFU.RCP R10, R10 ;  /* 0x0000000a000a7308 */ /* 0x000e220000001000 */
[----:B------:R-:W-:Y:S01]  /*0490*/  FSETP.GEU.AND P3, PT, R14, R19, PT ;  /* 0x000000130e00720b */ /* 0x000fe20003f6e000 */
[----:B-----5:R-:W-:Y:S01]  /*04a0*/  FADD R16, R21, R16 ;  /* 0x0000001015107221 */ /* 0x020fe20000000000 */
[----:B------:R-:W-:Y:S02]  /*04b0*/  FSEL R5, R5, 1, P2 ;  /* 0x3f80000005057808 */ /* 0x000fe40001000000 */
[----:B------:R-:W-:-:S03]  /*04c0*/  @!P4 FSEL R19, R19, R14, !P3 ;  /* 0x0000000e1313c208 */ /* 0x000fc60005800000 */
[----:B------:R-:W-:Y:S02]  /*04d0*/  @!P1 FMUL R5, R5, 16777216 ;  /* 0x4b80000005059820 */ /* 0x000fe40000400000 */
[----:B------:R-:W-:-:S04]  /*04e0*/  FADD R19, R16, R19 ;  /* 0x0000001310137221 */ /* 0x000fc80000000000 */
[----:B------:R-:W-:Y:S01]  /*04f0*/  FADD R18, R19, -R18 ;  /* 0x8000001213127221 */ /* 0x000fe20000000000 */
[----:B0-----:R-:W-:-:S04]  /*0500*/  FMUL R5, R10, R5 ;  /* 0x000000050a057220 */ /* 0x001fc80000400000 */
[----:B------:R-:W-:-:S04]  /*0510*/  FMUL R5, R18, R5 ;  /* 0x0000000512057220 */ /* 0x000fc80000400000 */
[----:B----4-:R-:W-:Y:S01]  /*0520*/  FFMA R5, R5, R17, R20 ;  /* 0x0000001105057223 */ /* 0x010fe20000000014 */
[----:B------:R0:W-:Y:S04]  /*0530*/  @!P0 STG.E desc[UR4][R8.64], R19 ;  /* 0x0000001308008986 */ /* 0x0001e8000c101904 */
[----:B------:R-:W-:-:S04]  /*0540*/  FSETP.GEU.AND P1, PT, R5, RZ, PT ;  /* 0x000000ff0500720b */ /* 0x000fc80003f2e000 */
[----:B------:R-:W-:Y:S01]  /*0550*/  FSEL R5, R5, RZ, P1 ;  /* 0x000000ff05057208 */ /* 0x000fe20000800000 */
[----:B0-----:R-:W-:Y:S08]  /*0560*/  @P0 EXIT ;  /* 0x000000000000094d */ /* 0x001ff00003800000 */
[----:B------:R-:W-:Y:S01]  /*0570*/  STG.E desc[UR4][R2.64], R5 ;  /* 0x0000000502007986 */ /* 0x000fe2000c101904 */
[----:B------:R-:W-:Y:S05]  /*0580*/  EXIT ;  /* 0x000000000000794d */ /* 0x000fea0003800000 */
.L_x_0:
[----:B------:R-:W-:-:S00]  /*0590*/  BRA `(.L_x_0) ;  /* 0xfffffffc00fc7947 */ /* 0x000fc0000383ffff */
[----:B------:R-:W-:-:S00]  /*05a0*/  NOP ;  /* 0x0000000000007918 */ /* 0x000fc00000000000 */
        /* <DEDUP_REMOVED lines=13> */
.L_x_1:


//--------------------- .nv.global.init           --------------------------
	.section	.nv.global.init,"aw",@progbits
.nv.global.init:
	.type		_$_str,@object
	.size		_$_str,(_$_str_$_2 - _$_str)
_$_str:
        /*0000*/ 	.byte	0x5f, 0x5f, 0x43, 0x55, 0x44, 0x41, 0x5f, 0x46, 0x54, 0x5a, 0x00
	.type		_$_str_$_2,@object
	.size		_$_str_$_2,(.L_1 - _$_str_$_2)
_$_str_$_2:
        /*000b*/ 	.byte	0x5f, 0x5f, 0x43, 0x55, 0x44, 0x41, 0x5f, 0x50, 0x52, 0x45, 0x43, 0x5f, 0x53, 0x51, 0x52, 0x54
        /*001b*/ 	.byte	0x00
.L_1:


//--------------------- .nv.constant0.triton_poi_fused__native_batch_norm_legit_no_training_add_convolution_max_pool2d_with_indices_relu_28 --------------------------
	.section	.nv.constant0.triton_poi_fused__native_batch_norm_legit_no_training_add_convolution_max_pool2d_with_indices_relu_28,"a",@progbits
	.sectionflags	@""
	.align	4
.nv.constant0.triton_poi_fused__native_batch_norm_legit_no_training_add_convolution_max_pool2d_with_indices_relu_28:
	.zero		596
